//
// Generated by NVIDIA NVVM Compiler
//
// Compiler Build ID: CL-36424714
// Cuda compilation tools, release 13.0, V13.0.88
// Based on NVVM 20.0.0
//

.version 9.0
.target sm_100
.address_size 64

	// .globl	_Z20tiledMatrixMulKernelPfS_S_i
// _ZZ20tiledMatrixMulKernelPfS_S_iE5tile1 has been demoted
// _ZZ20tiledMatrixMulKernelPfS_S_iE5tile2 has been demoted

.visible .entry _Z20tiledMatrixMulKernelPfS_S_i(
	.param .u64 .ptr .align 1 _Z20tiledMatrixMulKernelPfS_S_i_param_0,
	.param .u64 .ptr .align 1 _Z20tiledMatrixMulKernelPfS_S_i_param_1,
	.param .u64 .ptr .align 1 _Z20tiledMatrixMulKernelPfS_S_i_param_2,
	.param .u32 _Z20tiledMatrixMulKernelPfS_S_i_param_3
)
{
	.reg .pred 	%p<8>;
	.reg .b32 	%r<43>;
	.reg .b32 	%f<63>;
	.reg .b64 	%rd<13>;
	// demoted variable
	.shared .align 4 .b8 _ZZ20tiledMatrixMulKernelPfS_S_iE5tile1[1024];
	// demoted variable
	.shared .align 4 .b8 _ZZ20tiledMatrixMulKernelPfS_S_iE5tile2[1024];
	ld.param.u64 	%rd3, [_Z20tiledMatrixMulKernelPfS_S_i_param_0];
	ld.param.u64 	%rd4, [_Z20tiledMatrixMulKernelPfS_S_i_param_1];
	ld.param.u64 	%rd5, [_Z20tiledMatrixMulKernelPfS_S_i_param_2];
	ld.param.u32 	%r24, [_Z20tiledMatrixMulKernelPfS_S_i_param_3];
	mov.u32 	%r25, %ctaid.y;
	shl.b32 	%r26, %r25, 4;
	mov.u32 	%r40, %tid.y;
	add.s32 	%r2, %r26, %r40;
	mov.u32 	%r27, %ctaid.x;
	shl.b32 	%r3, %r27, 4;
	mov.u32 	%r38, %tid.x;
	add.s32 	%r5, %r3, %r38;
	setp.lt.s32 	%p1, %r24, 1;
	mov.f32 	%f62, 0f00000000;
	@%p1 bra 	$L__BB0_7;
	add.s32 	%r28, %r24, 15;
	shr.u32 	%r29, %r28, 4;
	shl.b32 	%r30, %r40, 6;
	mov.u32 	%r31, _ZZ20tiledMatrixMulKernelPfS_S_iE5tile1;
	add.s32 	%r6, %r31, %r30;
	shl.b32 	%r32, %r38, 2;
	add.s32 	%r7, %r6, %r32;
	mov.u32 	%r33, _ZZ20tiledMatrixMulKernelPfS_S_iE5tile2;
	add.s32 	%r9, %r33, %r32;
	add.s32 	%r8, %r9, %r30;
	neg.s32 	%r42, %r29;
	mad.lo.s32 	%r34, %r40, %r24, %r38;
	add.s32 	%r41, %r34, %r3;
	shl.b32 	%r12, %r24, 4;
	mad.lo.s32 	%r39, %r24, %r2, %r38;
	cvta.to.global.u64 	%rd1, %rd3;
	cvta.to.global.u64 	%rd2, %rd4;
	mov.f32 	%f62, 0f00000000;
$L__BB0_2:
	max.u32 	%r35, %r2, %r38;
	setp.ge.u32 	%p2, %r35, %r24;
	mov.f32 	%f60, 0f00000000;
	@%p2 bra 	$L__BB0_4;
	mul.wide.u32 	%rd6, %r39, 4;
	add.s64 	%rd7, %rd1, %rd6;
	ld.global.f32 	%f60, [%rd7];
$L__BB0_4:
	setp.ge.s32 	%p3, %r5, %r24;
	st.shared.f32 	[%r7], %f60;
	setp.ge.u32 	%p4, %r40, %r24;
	mov.f32 	%f61, 0f00000000;
	or.pred  	%p5, %p3, %p4;
	@%p5 bra 	$L__BB0_6;
	mul.wide.u32 	%rd8, %r41, 4;
	add.s64 	%rd9, %rd2, %rd8;
	ld.global.f32 	%f61, [%rd9];
$L__BB0_6:
	st.shared.f32 	[%r8], %f61;
	bar.sync 	0;
	ld.shared.f32 	%f12, [%r6];
	ld.shared.f32 	%f13, [%r9];
	fma.rn.f32 	%f14, %f12, %f13, %f62;
	ld.shared.f32 	%f15, [%r6+4];
	ld.shared.f32 	%f16, [%r9+64];
	fma.rn.f32 	%f17, %f15, %f16, %f14;
	ld.shared.f32 	%f18, [%r6+8];
	ld.shared.f32 	%f19, [%r9+128];
	fma.rn.f32 	%f20, %f18, %f19, %f17;
	ld.shared.f32 	%f21, [%r6+12];
	ld.shared.f32 	%f22, [%r9+192];
	fma.rn.f32 	%f23, %f21, %f22, %f20;
	ld.shared.f32 	%f24, [%r6+16];
	ld.shared.f32 	%f25, [%r9+256];
	fma.rn.f32 	%f26, %f24, %f25, %f23;
	ld.shared.f32 	%f27, [%r6+20];
	ld.shared.f32 	%f28, [%r9+320];
	fma.rn.f32 	%f29, %f27, %f28, %f26;
	ld.shared.f32 	%f30, [%r6+24];
	ld.shared.f32 	%f31, [%r9+384];
	fma.rn.f32 	%f32, %f30, %f31, %f29;
	ld.shared.f32 	%f33, [%r6+28];
	ld.shared.f32 	%f34, [%r9+448];
	fma.rn.f32 	%f35, %f33, %f34, %f32;
	ld.shared.f32 	%f36, [%r6+32];
	ld.shared.f32 	%f37, [%r9+512];
	fma.rn.f32 	%f38, %f36, %f37, %f35;
	ld.shared.f32 	%f39, [%r6+36];
	ld.shared.f32 	%f40, [%r9+576];
	fma.rn.f32 	%f41, %f39, %f40, %f38;
	ld.shared.f32 	%f42, [%r6+40];
	ld.shared.f32 	%f43, [%r9+640];
	fma.rn.f32 	%f44, %f42, %f43, %f41;
	ld.shared.f32 	%f45, [%r6+44];
	ld.shared.f32 	%f46, [%r9+704];
	fma.rn.f32 	%f47, %f45, %f46, %f44;
	ld.shared.f32 	%f48, [%r6+48];
	ld.shared.f32 	%f49, [%r9+768];
	fma.rn.f32 	%f50, %f48, %f49, %f47;
	ld.shared.f32 	%f51, [%r6+52];
	ld.shared.f32 	%f52, [%r9+832];
	fma.rn.f32 	%f53, %f51, %f52, %f50;
	ld.shared.f32 	%f54, [%r6+56];
	ld.shared.f32 	%f55, [%r9+896];
	fma.rn.f32 	%f56, %f54, %f55, %f53;
	ld.shared.f32 	%f57, [%r6+60];
	ld.shared.f32 	%f58, [%r9+960];
	fma.rn.f32 	%f62, %f57, %f58, %f56;
	bar.sync 	0;
	add.s32 	%r42, %r42, 1;
	setp.ne.s32 	%p6, %r42, 0;
	add.s32 	%r41, %r41, %r12;
	add.s32 	%r40, %r40, 16;
	add.s32 	%r39, %r39, 16;
	add.s32 	%r38, %r38, 16;
	@%p6 bra 	$L__BB0_2;
$L__BB0_7:
	max.s32 	%r36, %r2, %r5;
	setp.ge.s32 	%p7, %r36, %r24;
	@%p7 bra 	$L__BB0_9;
	mad.lo.s32 	%r37, %r24, %r2, %r5;
	cvta.to.global.u64 	%rd10, %rd5;
	mul.wide.s32 	%rd11, %r37, 4;
	add.s64 	%rd12, %rd10, %rd11;
	st.global.f32 	[%rd12], %f62;
$L__BB0_9:
	ret;

}


// ===== COMPILED SASS (sm_100) =====

	.target	sm_100

	.elftype	@"ET_EXEC"


//--------------------- .note.nv.tkinfo           --------------------------
	.section	.note.nv.tkinfo,"",@"SHT_NOTE"
	.sectionflags	@"SHF_NOTE_NV_TKINFO"
	.tkinfo
        /*0018*/ 	.word	0x00000002
        /*0030*/ 	.string	""
        /*0030*/ 	.string	"ptxas"
        /*0030*/ 	.string	"Cuda compilation tools, release 13.0, V13.0.88"
        /*0030*/ 	.string	"Build cuda_13.0.r13.0/compiler.36424714_0"
        /*0030*/ 	.string	"-arch sm_100 -m 64 "



//--------------------- .note.nv.cuinfo           --------------------------
	.section	.note.nv.cuinfo,"",@"SHT_NOTE"
	.sectionflags	@"SHF_NOTE_NV_CUINFO"
        /*0018*/ 	.short	0x0002
        /*001a*/ 	.short	0x0064
        /*001c*/ 	.short	0x0082
	.zero		2


//--------------------- .nv.info                  --------------------------
	.section	.nv.info,"",@"SHT_CUDA_INFO"
	.align	4


	//----- nvinfo : EIATTR_REGCOUNT
	.align		4
        /*0000*/ 	.byte	0x04, 0x2f
        /*0002*/ 	.short	(.L_1 - .L_0)
	.align		4
.L_0:
        /*0004*/ 	.word	index@(_Z20tiledMatrixMulKernelPfS_S_i)
        /*0008*/ 	.word	0x00000020


	//----- nvinfo : EIATTR_FRAME_SIZE
	.align		4
.L_1:
        /*000c*/ 	.byte	0x04, 0x11
        /*000e*/ 	.short	(.L_3 - .L_2)
	.align		4
.L_2:
        /*0010*/ 	.word	index@(_Z20tiledMatrixMulKernelPfS_S_i)
        /*0014*/ 	.word	0x00000000


	//----- nvinfo : EIATTR_MIN_STACK_SIZE
	.align		4
.L_3:
        /*0018*/ 	.byte	0x04, 0x12
        /*001a*/ 	.short	(.L_5 - .L_4)
	.align		4
.L_4:
        /*001c*/ 	.word	index@(_Z20tiledMatrixMulKernelPfS_S_i)
        /*0020*/ 	.word	0x00000000
.L_5:


//--------------------- .nv.compat                --------------------------
	.section	.nv.compat,"",@"SHT_CUDA_COMPAT_INFO"
	.align	4
        /*0000*/ 	.byte	0x02, 0x09, 0x00, 0x00, 0x02, 0x02, 0x01, 0x00, 0x02, 0x05, 0x05, 0x00, 0x03, 0x07, 0x01, 0x01
        /*0010*/ 	.byte	0x02, 0x03, 0x00, 0x00, 0x02, 0x06, 0x01, 0x00, 0x04, 0x0b, 0x08, 0x00, 0x09, 0x00, 0x00, 0x00
        /*0020*/ 	.byte	0x00, 0x00, 0x00, 0x00


//--------------------- .nv.info._Z20tiledMatrixMulKernelPfS_S_i --------------------------
	.section	.nv.info._Z20tiledMatrixMulKernelPfS_S_i,"",@"SHT_CUDA_INFO"
	.sectionflags	@""
	.align	4


	//----- nvinfo : EIATTR_CUDA_API_VERSION
	.align		4
        /*0000*/ 	.byte	0x04, 0x37
        /*0002*/ 	.short	(.L_7 - .L_6)
.L_6:
        /*0004*/ 	.word	0x00000082


	//----- nvinfo : EIATTR_KPARAM_INFO
	.align		4
.L_7:
        /*0008*/ 	.byte	0x04, 0x17
        /*000a*/ 	.short	(.L_9 - .L_8)
.L_8:
        /*000c*/ 	.word	0x00000000
        /*0010*/ 	.short	0x0003
        /*0012*/ 	.short	0x0018
        /*0014*/ 	.byte	0x00, 0xf0, 0x11, 0x00


	//----- nvinfo : EIATTR_KPARAM_INFO
	.align		4
.L_9:
        /*0018*/ 	.byte	0x04, 0x17
        /*001a*/ 	.short	(.L_11 - .L_10)
.L_10:
        /*001c*/ 	.word	0x00000000
        /*0020*/ 	.short	0x0002
        /*0022*/ 	.short	0x0010
        /*0024*/ 	.byte	0x00, 0xf5, 0x21, 0x00


	//----- nvinfo : EIATTR_KPARAM_INFO
	.align		4
.L_11:
        /*0028*/ 	.byte	0x04, 0x17
        /*002a*/ 	.short	(.L_13 - .L_12)
.L_12:
        /*002c*/ 	.word	0x00000000
        /*0030*/ 	.short	0x0001
        /*0032*/ 	.short	0x0008
        /*0034*/ 	.byte	0x00, 0xf5, 0x21, 0x00


	//----- nvinfo : EIATTR_KPARAM_INFO
	.align		4
.L_13:
        /*0038*/ 	.byte	0x04, 0x17
        /*003a*/ 	.short	(.L_15 - .L_14)
.L_14:
        /*003c*/ 	.word	0x00000000
        /*0040*/ 	.short	0x0000
        /*0042*/ 	.short	0x0000
        /*0044*/ 	.byte	0x00, 0xf5, 0x21, 0x00


	//----- nvinfo : EIATTR_SPARSE_MMA_MASK
	.align		4
.L_15:
        /*0048*/ 	.byte	0x03, 0x50
        /*004a*/ 	.short	0x0000


	//----- nvinfo : EIATTR_MAXREG_COUNT
	.align		4
        /*004c*/ 	.byte	0x03, 0x1b
        /*004e*/ 	.short	0x00ff


	//----- nvinfo : EIATTR_NUM_BARRIERS
	.align		4
        /*0050*/ 	.byte	0x02, 0x4c
        /*0052*/ 	.byte	0x01
	.zero		1


	//----- nvinfo : EIATTR_MERCURY_ISA_VERSION
	.align		4
        /*0054*/ 	.byte	0x03, 0x5f
        /*0056*/ 	.short	0x0101


	//----- nvinfo : EIATTR_VRC_CTA_INIT_COUNT
	.align		4
        /*0058*/ 	.byte	0x02, 0x4a
	.zero		1
	.zero		1


	//----- nvinfo : EIATTR_EXIT_INSTR_OFFSETS
	.align		4
        /*005c*/ 	.byte	0x04, 0x1c
        /*005e*/ 	.short	(.L_17 - .L_16)


	//   ....[0]....
.L_16:
        /*0060*/ 	.word	0x000005c0


	//   ....[1]....
        /*0064*/ 	.word	0x00000610


	//----- nvinfo : EIATTR_CBANK_PARAM_SIZE
	.align		4
.L_17:
        /*0068*/ 	.byte	0x03, 0x19
        /*006a*/ 	.short	0x001c


	//----- nvinfo : EIATTR_PARAM_CBANK
	.align		4
        /*006c*/ 	.byte	0x04, 0x0a
        /*006e*/ 	.short	(.L_19 - .L_18)
	.align		4
.L_18:
        /*0070*/ 	.word	index@(.nv.constant0._Z20tiledMatrixMulKernelPfS_S_i)
        /*0074*/ 	.short	0x0380
        /*0076*/ 	.short	0x001c


	//----- nvinfo : EIATTR_SW_WAR
	.align		4
.L_19:
        /*0078*/ 	.byte	0x04, 0x36
        /*007a*/ 	.short	(.L_21 - .L_20)
.L_20:
        /*007c*/ 	.word	0x00000008
.L_21:


//--------------------- .nv.callgraph             --------------------------
	.section	.nv.callgraph,"",@"SHT_CUDA_CALLGRAPH"
	.align	4
	.sectionentsize	8
	.align		4
        /*0000*/ 	.word	0x00000000
	.align		4
        /*0004*/ 	.word	0xffffffff
	.align		4
        /*0008*/ 	.word	0x00000000
	.align		4
        /*000c*/ 	.word	0xfffffffe
	.align		4
        /*0010*/ 	.word	0x00000000
	.align		4
        /*0014*/ 	.word	0xfffffffd
	.align		4
        /*0018*/ 	.word	0x00000000
	.align		4
        /*001c*/ 	.word	0xfffffffc


//--------------------- .text._Z20tiledMatrixMulKernelPfS_S_i --------------------------
	.section	.text._Z20tiledMatrixMulKernelPfS_S_i,"ax",@progbits
	.align	128
        .global         _Z20tiledMatrixMulKernelPfS_S_i
        .type           _Z20tiledMatrixMulKernelPfS_S_i,@function
        .size           _Z20tiledMatrixMulKernelPfS_S_i,(.L_x_3 - _Z20tiledMatrixMulKernelPfS_S_i)
        .other          _Z20tiledMatrixMulKernelPfS_S_i,@"STO_CUDA_ENTRY STV_DEFAULT"
_Z20tiledMatrixMulKernelPfS_S_i:
.text._Z20tiledMatrixMulKernelPfS_S_i:
[----:B------:R-:W-:Y:S01]  /*0000*/  LDC R1, c[0x0][0x37c] ;  /* 0x0000df00ff017b82 */ /* 0x000fe20000000800 */
[----:B------:R-:W0:Y:S01]  /*0010*/  LDCU UR4, c[0x0][0x398] ;  /* 0x00007300ff0477ac */ /* 0x000e220008000800 */
[----:B------:R-:W1:Y:S01]  /*0020*/  S2R R2, SR_CTAID.Y ;  /* 0x0000000000027919 */ /* 0x000e620000002600 */
[----:B------:R-:W-:Y:S01]  /*0030*/  HFMA2 R23, -RZ, RZ, 0, 0 ;  /* 0x00000000ff177431 */ /* 0x000fe200000001ff */
[----:B------:R-:W2:Y:S01]  /*0040*/  LDCU.64 UR8, c[0x0][0x358] ;  /* 0x00006b00ff0877ac */ /* 0x000ea20008000a00 */
[----:B------:R-:W1:Y:S01]  /*0050*/  S2R R7, SR_TID.Y ;  /* 0x0000000000077919 */ /* 0x000e620000002200 */
[----:B------:R-:W3:Y:S01]  /*0060*/  S2R R8, SR_CTAID.X ;  /* 0x0000000000087919 */ /* 0x000ee20000002500 */
[----:B------:R-:W3:Y:S01]  /*0070*/  S2R R3, SR_TID.X ;  /* 0x0000000000037919 */ /* 0x000ee20000002100 */
[----:B0-----:R-:W-:-:S04]  /*0080*/  MOV R0, UR4 ;  /* 0x0000000400007c02 */ /* 0x001fc80008000f00 */
[----:B------:R-:W-:Y:S02]  /*0090*/  ISETP.GE.AND P0, PT, R0, 0x1, PT ;  /* 0x000000010000780c */ /* 0x000fe40003f06270 */
[----:B-1----:R-:W-:Y:S02]  /*00a0*/  LEA R2, R2, R7, 0x4 ;  /* 0x0000000702027211 */ /* 0x002fe400078e20ff */
[----:B---3--:R-:W-:-:S09]  /*00b0*/  LEA R5, R8, R3, 0x4 ;  /* 0x0000000308057211 */ /* 0x008fd200078e20ff */
[----:B--2---:R-:W-:Y:S05]  /*00c0*/  @!P0 BRA `(.L_x_0) ;  /* 0x0000000400348947 */ /* 0x004fea0003800000 */
[----:B------:R-:W0:Y:S01]  /*00d0*/  S2UR UR6, SR_CgaCtaId ;  /* 0x00000000000679c3 */ /* 0x000e220000008800 */
[----:B------:R-:W-:Y:S01]  /*00e0*/  UMOV UR4, 0x400 ;  /* 0x0000040000047882 */ /* 0x000fe20000000000 */
[----:B------:R-:W-:Y:S01]  /*00f0*/  IADD3 R4, PT, PT, R0, 0xf, RZ ;  /* 0x0000000f00047810 */ /* 0x000fe20007ffe0ff */
[----:B------:R-:W-:Y:S01]  /*0100*/  UIADD3 UR5, UPT, UPT, UR4, 0x400, URZ ;  /* 0x0000040004057890 */ /* 0x000fe2000fffe0ff */
[-C--:B------:R-:W-:Y:S01]  /*0110*/  IMAD R17, R7, R0.reuse, R3 ;  /* 0x0000000007117224 */ /* 0x080fe200078e0203 */
[----:B------:R-:W-:Y:S02]  /*0120*/  MOV R23, RZ ;  /* 0x000000ff00177202 */ /* 0x000fe40000000f00 */
[----:B------:R-:W-:Y:S01]  /*0130*/  SHF.R.U32.HI R19, RZ, 0x4, R4 ;  /* 0x00000004ff137819 */ /* 0x000fe20000011604 */
[----:B------:R-:W1:Y:S01]  /*0140*/  LDC R6, c[0x0][0x398] ;  /* 0x0000e600ff067b82 */ /* 0x000e620000000800 */
[----:B------:R-:W-:Y:S02]  /*0150*/  IMAD R17, R8, 0x10, R17 ;  /* 0x0000001008117824 */ /* 0x000fe400078e0211 */
[----:B------:R-:W-:Y:S01]  /*0160*/  IMAD R4, R2, R0, R3 ;  /* 0x0000000002047224 */ /* 0x000fe200078e0203 */
[----:B------:R-:W-:Y:S01]  /*0170*/  IADD3 R19, PT, PT, -R19, RZ, RZ ;  /* 0x000000ff13137210 */ /* 0x000fe20007ffe1ff */
[----:B0-----:R-:W-:-:S02]  /*0180*/  ULEA UR5, UR6, UR5, 0x18 ;  /* 0x0000000506057291 */ /* 0x001fc4000f8ec0ff */
[----:B------:R-:W-:-:S04]  /*0190*/  ULEA UR4, UR6, UR4, 0x18 ;  /* 0x0000000406047291 */ /* 0x000fc8000f8ec0ff */
[----:B------:R-:W-:Y:S02]  /*01a0*/  LEA R20, R3, UR5, 0x2 ;  /* 0x0000000503147c11 */ /* 0x000fe4000f8e10ff */
[----:B------:R-:W-:-:S03]  /*01b0*/  LEA R18, R7, UR4, 0x6 ;  /* 0x0000000407127c11 */ /* 0x000fc6000f8e30ff */
[----:B------:R-:W-:Y:S01]  /*01c0*/  IMAD R16, R7, 0x40, R20 ;  /* 0x0000004007107824 */ /* 0x000fe200078e0214 */
[----:B------:R-:W-:-:S07]  /*01d0*/  LEA R21, R3, R18, 0x2 ;  /* 0x0000001203157211 */ /* 0x000fce00078e10ff */
.L_x_1:
[----:B-1----:R-:W-:Y:S01]  /*01e0*/  MOV R0, R6 ;  /* 0x0000000600007202 */ /* 0x002fe20000000f00 */
[----:B------:R-:W-:Y:S01]  /*01f0*/  HFMA2 R22, -RZ, RZ, 0, 0 ;  /* 0x00000000ff167431 */ /* 0x000fe200000001ff */
[----:B------:R-:W-:Y:S02]  /*0200*/  VIMNMX.U32 R9, PT, PT, R2, R3, !PT ;  /* 0x0000000302097248 */ /* 0x000fe40007fe0000 */
[-C--:B------:R-:W-:Y:S02]  /*0210*/  ISETP.GE.U32.AND P0, PT, R7, R0.reuse, PT ;  /* 0x000000000700720c */ /* 0x080fe40003f06070 */
[-C--:B------:R-:W-:Y:S02]  /*0220*/  ISETP.GE.U32.AND P1, PT, R9, R0.reuse, PT ;  /* 0x000000000900720c */ /* 0x080fe40003f26070 */
[----:B------:R-:W-:Y:S02]  /*0230*/  ISETP.GE.OR P0, PT, R5, R0, P0 ;  /* 0x000000000500720c */ /* 0x000fe40000706670 */
[----:B------:R-:W-:-:S09]  /*0240*/  MOV R27, RZ ;  /* 0x000000ff001b7202 */ /* 0x000fd20000000f00 */
[----:B------:R-:W0:Y:S08]  /*0250*/  @!P1 LDC.64 R10, c[0x0][0x380] ;  /* 0x0000e000ff0a9b82 */ /* 0x000e300000000a00 */
[----:B------:R-:W1:Y:S01]  /*0260*/  @!P0 LDC.64 R8, c[0x0][0x388] ;  /* 0x0000e200ff088b82 */ /* 0x000e620000000a00 */
[----:B0-----:R-:W-:-:S05]  /*0270*/  @!P1 IMAD.WIDE.U32 R10, R4, 0x4, R10 ;  /* 0x00000004040a9825 */ /* 0x001fca00078e000a */
[----:B------:R-:W2:Y:S01]  /*0280*/  @!P1 LDG.E R22, desc[UR8][R10.64] ;  /* 0x000000080a169981 */ /* 0x000ea2000c1e1900 */
[----:B-1----:R-:W-:-:S05]  /*0290*/  @!P0 IMAD.WIDE.U32 R8, R17, 0x4, R8 ;  /* 0x0000000411088825 */ /* 0x002fca00078e0008 */
[----:B------:R-:W3:Y:S01]  /*02a0*/  @!P0 LDG.E R27, desc[UR8][R8.64] ;  /* 0x00000008081b8981 */ /* 0x000ee2000c1e1900 */
[----:B------:R-:W-:-:S05]  /*02b0*/  VIADD R19, R19, 0x1 ;  /* 0x0000000113137836 */ /* 0x000fca0000000000 */
[----:B------:R-:W-:Y:S02]  /*02c0*/  ISETP.NE.AND P0, PT, R19, RZ, PT ;  /* 0x000000ff1300720c */ /* 0x000fe40003f05270 */
[----:B------:R-:W-:Y:S02]  /*02d0*/  IADD3 R3, PT, PT, R3, 0x10, RZ ;  /* 0x0000001003037810 */ /* 0x000fe40007ffe0ff */
[----:B------:R-:W-:Y:S02]  /*02e0*/  IADD3 R7, PT, PT, R7, 0x10, RZ ;  /* 0x0000001007077810 */ /* 0x000fe40007ffe0ff */
[----:B------:R-:W-:Y:S02]  /*02f0*/  IADD3 R4, PT, PT, R4, 0x10, RZ ;  /* 0x0000001004047810 */ /* 0x000fe40007ffe0ff */
[----:B------:R-:W-:Y:S01]  /*0300*/  LEA R17, R0, R17, 0x4 ;  /* 0x0000001100117211 */ /* 0x000fe200078e20ff */
[----:B--2---:R-:W-:Y:S04]  /*0310*/  STS [R21], R22 ;  /* 0x0000001615007388 */ /* 0x004fe80000000800 */
[----:B---3--:R-:W-:Y:S01]  /*0320*/  STS [R16], R27 ;  /* 0x0000001b10007388 */ /* 0x008fe20000000800 */
[----:B------:R-:W-:Y:S06]  /*0330*/  BAR.SYNC.DEFER_BLOCKING 0x0 ;  /* 0x0000000000007b1d */ /* 0x000fec0000010000 */
[----:B------:R-:W-:Y:S04]  /*0340*/  LDS R26, [R20] ;  /* 0x00000000141a7984 */ /* 0x000fe80000000800 */
[----:B------:R-:W0:Y:S04]  /*0350*/  LDS.128 R12, [R18] ;  /* 0x00000000120c7984 */ /* 0x000e280000000c00 */
[----:B------:R-:W1:Y:S04]  /*0360*/  LDS R29, [R20+0x40] ;  /* 0x00004000141d7984 */ /* 0x000e680000000800 */
[----:B------:R-:W2:Y:S04]  /*0370*/  LDS R25, [R20+0x80] ;  /* 0x0000800014197984 */ /* 0x000ea80000000800 */
[----:B------:R-:W3:Y:S04]  /*0380*/  LDS R24, [R20+0xc0] ;  /* 0x0000c00014187984 */ /* 0x000ee80000000800 */
[----:B------:R-:W-:Y:S04]  /*0390*/  LDS.128 R8, [R18+0x10] ;  /* 0x0000100012087984 */ /* 0x000fe80000000c00 */
[----:B------:R-:W-:Y:S04]  /*03a0*/  LDS R22, [R20+0x140] ;  /* 0x0001400014167984 */ /* 0x000fe80000000800 */
[----:B------:R-:W-:Y:S01]  /*03b0*/  LDS R27, [R20+0x200] ;  /* 0x00020000141b7984 */ /* 0x000fe20000000800 */
[----:B0-----:R-:W-:-:S03]  /*03c0*/  FFMA R12, R12, R26, R23 ;  /* 0x0000001a0c0c7223 */ /* 0x001fc60000000017 */
[----:B------:R-:W0:Y:S01]  /*03d0*/  LDS R23, [R20+0x100] ;  /* 0x0001000014177984 */ /* 0x000e220000000800 */
[----:B-1----:R-:W-:-:S03]  /*03e0*/  FFMA R12, R29, R13, R12 ;  /* 0x0000000d1d0c7223 */ /* 0x002fc6000000000c */
[----:B------:R-:W-:Y:S01]  /*03f0*/  LDS R26, [R20+0x1c0] ;  /* 0x0001c000141a7984 */ /* 0x000fe20000000800 */
[----:B--2---:R-:W-:-:S03]  /*0400*/  FFMA R13, R25, R14, R12 ;  /* 0x0000000e190d7223 */ /* 0x004fc6000000000c */
[----:B------:R-:W1:Y:S01]  /*0410*/  LDS R25, [R20+0x180] ;  /* 0x0001800014197984 */ /* 0x000e620000000800 */
[----:B---3--:R-:W-:-:S03]  /*0420*/  FFMA R13, R24, R15, R13 ;  /* 0x0000000f180d7223 */ /* 0x008fc6000000000d */
[----:B------:R-:W-:Y:S01]  /*0430*/  LDS R24, [R20+0x240] ;  /* 0x0002400014187984 */ /* 0x000fe20000000800 */
[----:B0-----:R-:W-:-:S03]  /*0440*/  FFMA R23, R8, R23, R13 ;  /* 0x0000001708177223 */ /* 0x001fc6000000000d */
[----:B------:R-:W0:Y:S01]  /*0450*/  LDS.128 R12, [R18+0x20] ;  /* 0x00002000120c7984 */ /* 0x000e220000000c00 */
[----:B------:R-:W-:-:S03]  /*0460*/  FFMA R22, R22, R9, R23 ;  /* 0x0000000916167223 */ /* 0x000fc60000000017 */
[----:B------:R-:W2:Y:S01]  /*0470*/  LDS R23, [R20+0x280] ;  /* 0x0002800014177984 */ /* 0x000ea20000000800 */
[----:B-1----:R-:W-:-:S03]  /*0480*/  FFMA R25, R25, R10, R22 ;  /* 0x0000000a19197223 */ /* 0x002fc60000000016 */
[----:B------:R-:W1:Y:S01]  /*0490*/  LDS R22, [R20+0x2c0] ;  /* 0x0002c00014167984 */ /* 0x000e620000000800 */
[----:B------:R-:W-:-:S03]  /*04a0*/  FFMA R11, R26, R11, R25 ;  /* 0x0000000b1a0b7223 */ /* 0x000fc60000000019 */
[----:B------:R-:W-:Y:S01]  /*04b0*/  LDS R25, [R20+0x300] ;  /* 0x0003000014197984 */ /* 0x000fe20000000800 */
[----:B0-----:R-:W-:-:S03]  /*04c0*/  FFMA R27, R12, R27, R11 ;  /* 0x0000001b0c1b7223 */ /* 0x001fc6000000000b */
[----:B------:R-:W0:Y:S01]  /*04d0*/  LDS.128 R8, [R18+0x30] ;  /* 0x0000300012087984 */ /* 0x000e220000000c00 */
[----:B------:R-:W-:-:S03]  /*04e0*/  FFMA R24, R24, R13, R27 ;  /* 0x0000000d18187223 */ /* 0x000fc6000000001b */
[----:B------:R-:W3:Y:S04]  /*04f0*/  LDS R27, [R20+0x340] ;  /* 0x00034000141b7984 */ /* 0x000ee80000000800 */
[----:B------:R-:W4:Y:S04]  /*0500*/  LDS R13, [R20+0x380] ;  /* 0x00038000140d7984 */ /* 0x000f280000000800 */
[----:B------:R-:W5:Y:S01]  /*0510*/  LDS R12, [R20+0x3c0] ;  /* 0x0003c000140c7984 */ /* 0x000f620000000800 */
[----:B--2---:R-:W-:-:S04]  /*0520*/  FFMA R23, R23, R14, R24 ;  /* 0x0000000e17177223 */ /* 0x004fc80000000018 */
[----:B-1----:R-:W-:-:S04]  /*0530*/  FFMA R15, R22, R15, R23 ;  /* 0x0000000f160f7223 */ /* 0x002fc80000000017 */
[----:B0-----:R-:W-:-:S04]  /*0540*/  FFMA R8, R8, R25, R15 ;  /* 0x0000001908087223 */ /* 0x001fc8000000000f */
[----:B---3--:R-:W-:-:S04]  /*0550*/  FFMA R8, R27, R9, R8 ;  /* 0x000000091b087223 */ /* 0x008fc80000000008 */
[----:B----4-:R-:W-:-:S04]  /*0560*/  FFMA R13, R13, R10, R8 ;  /* 0x0000000a0d0d7223 */ /* 0x010fc80000000008 */
[----:B-----5:R-:W-:Y:S01]  /*0570*/  FFMA R23, R12, R11, R13 ;  /* 0x0000000b0c177223 */ /* 0x020fe2000000000d */
[----:B------:R-:W-:Y:S06]  /*0580*/  BAR.SYNC.DEFER_BLOCKING 0x0 ;  /* 0x0000000000007b1d */ /* 0x000fec0000010000 */
[----:B------:R-:W-:Y:S05]  /*0590*/  @P0 BRA `(.L_x_1) ;  /* 0xfffffffc00100947 */ /* 0x000fea000383ffff */
.L_x_0:
[----:B------:R-:W-:-:S04]  /*05a0*/  VIMNMX R3, PT, PT, R2, R5, !PT ;  /* 0x0000000502037248 */ /* 0x000fc80007fe0100 */
[----:B------:R-:W-:-:S13]  /*05b0*/  ISETP.GE.AND P0, PT, R3, R0, PT ;  /* 0x000000000300720c */ /* 0x000fda0003f06270 */
[----:B------:R-:W-:Y:S05]  /*05c0*/  @P0 EXIT ;  /* 0x000000000000094d */ /* 0x000fea0003800000 */
[----:B------:R-:W0:Y:S01]  /*05d0*/  LDC.64 R6, c[0x0][0x390] ;  /* 0x0000e400ff067b82 */ /* 0x000e220000000a00 */
[----:B------:R-:W-:-:S04]  /*05e0*/  IMAD R3, R2, R0, R5 ;  /* 0x0000000002037224 */ /* 0x000fc800078e0205 */
[----:B0-----:R-:W-:-:S05]  /*05f0*/  IMAD.WIDE R2, R3, 0x4, R6 ;  /* 0x0000000403027825 */ /* 0x001fca00078e0206 */
[----:B------:R-:W-:Y:S01]  /*0600*/  STG.E desc[UR8][R2.64], R23 ;  /* 0x0000001702007986 */ /* 0x000fe2000c101908 */
[----:B------:R-:W-:Y:S05]  /*0610*/  EXIT ;  /* 0x000000000000794d */ /* 0x000fea0003800000 */
.L_x_2:
[----:B------:R-:W-:-:S00]  /*0620*/  BRA `(.L_x_2) ;  /* 0xfffffffc00fc7947 */ /* 0x000fc0000383ffff */
[----:B------:R-:W-:-:S00]  /*0630*/  NOP ;  /* 0x0000000000007918 */ /* 0x000fc00000000000 */
        /* <DEDUP_REMOVED lines=12> */
.L_x_3:


//--------------------- .nv.shared._Z20tiledMatrixMulKernelPfS_S_i --------------------------
	.section	.nv.shared._Z20tiledMatrixMulKernelPfS_S_i,"aw",@nobits
	.sectionflags	@""
	.align	4
.nv.shared._Z20tiledMatrixMulKernelPfS_S_i:
	.zero		3072


//--------------------- .nv.shared.reserved.0     --------------------------
	.section	.nv.shared.reserved.0,"aw",@nobits
	.weak		__nv_reservedSMEM_offset_0_alias
	.size		__nv_reservedSMEM_offset_0_alias, 0, 64
	.other		__nv_reservedSMEM_offset_0_alias,@"STO_CUDA_RESERVED_SHARED STV_DEFAULT"
__nv_reservedSMEM_offset_0_alias:
	.zero		0
	.zero		64


//--------------------- .nv.constant0._Z20tiledMatrixMulKernelPfS_S_i --------------------------
	.section	.nv.constant0._Z20tiledMatrixMulKernelPfS_S_i,"a",@progbits
	.sectionflags	@""
	.align	4
.nv.constant0._Z20tiledMatrixMulKernelPfS_S_i:
	.zero		924


//--------------------- SYMBOLS --------------------------

	.type		.nv.reservedSmem.offset0,@object
	.size		.nv.reservedSmem.offset0,0x4
	.type		.nv.reservedSmem.cap,@object
	.size		.nv.reservedSmem.cap,0x4
